	.headerflags	@"EF_CUDA_TEXMODE_UNIFIED EF_CUDA_64BIT_ADDRESS EF_CUDA_ACCELERATORS EF_CUDA_SM90 EF_CUDA_VIRTUAL_SM(EF_CUDA_SM90)"
	.elftype	@"ET_EXEC"


//--------------------- .nv.info                  --------------------------
	.section	.nv.info,"",@"SHT_CUDA_INFO"
	.align	4


	//----- nvinfo : EIATTR_REGCOUNT
	.align		4
        /*0000*/ 	.byte	0x04, 0x2f
        /*0002*/ 	.short	(.L_1 - .L_0)
	.align		4
.L_0:
        /*0004*/ 	.word	index@(triton_poi_fused__unsafe_index_add_mul_sub_89)
        /*0008*/ 	.word	0x00000019


	//----- nvinfo : EIATTR_MIN_STACK_SIZE
	.align		4
.L_1:
        /*000c*/ 	.byte	0x04, 0x12
        /*000e*/ 	.short	(.L_3 - .L_2)
	.align		4
.L_2:
        /*0010*/ 	.word	index@(triton_poi_fused__unsafe_index_add_mul_sub_89)
        /*0014*/ 	.word	0x00000000


	//----- nvinfo : EIATTR_FRAME_SIZE
	.align		4
.L_3:
        /*0018*/ 	.byte	0x04, 0x11
        /*001a*/ 	.short	(.L_5 - .L_4)
	.align		4
.L_4:
        /*001c*/ 	.word	index@(triton_poi_fused__unsafe_index_add_mul_sub_89)
        /*0020*/ 	.word	0x00000000


	//----- nvinfo : EIATTR_MIN_STACK_SIZE
	.align		4
.L_5:
        /*0024*/ 	.byte	0x04, 0x12
        /*0026*/ 	.short	(.L_7 - .L_6)
	.align		4
.L_6:
        /*0028*/ 	.word	index@(triton_poi_fused__unsafe_index_add_mul_sub_89)
        /*002c*/ 	.word	0x00000000
.L_7:


//--------------------- .nv.info.triton_poi_fused__unsafe_index_add_mul_sub_89 --------------------------
	.section	.nv.info.triton_poi_fused__unsafe_index_add_mul_sub_89,"",@"SHT_CUDA_INFO"
	.sectionflags	@""
	.align	4


	//----- nvinfo : EIATTR_CUDA_API_VERSION
	.align		4
        /*0000*/ 	.byte	0x04, 0x37
        /*0002*/ 	.short	(.L_9 - .L_8)
.L_8:
        /*0004*/ 	.word	0x0000007c


	//----- nvinfo : EIATTR_KPARAM_INFO
	.align		4
.L_9:
        /*0008*/ 	.byte	0x04, 0x17
        /*000a*/ 	.short	(.L_11 - .L_10)
.L_10:
        /*000c*/ 	.word	0x00000000
        /*0010*/ 	.short	0x0006
        /*0012*/ 	.short	0x0030
        /*0014*/ 	.byte	0x00, 0xf0, 0x11, 0x00


	//----- nvinfo : EIATTR_KPARAM_INFO
	.align		4
.L_11:
        /*0018*/ 	.byte	0x04, 0x17
        /*001a*/ 	.short	(.L_13 - .L_12)
.L_12:
        /*001c*/ 	.word	0x00000000
        /*0020*/ 	.short	0x0005
        /*0022*/ 	.short	0x0028
        /*0024*/ 	.byte	0x00, 0xf4, 0x21, 0x00


	//----- nvinfo : EIATTR_KPARAM_INFO
	.align		4
.L_13:
        /*0028*/ 	.byte	0x04, 0x17
        /*002a*/ 	.short	(.L_15 - .L_14)
.L_14:
        /*002c*/ 	.word	0x00000000
        /*0030*/ 	.short	0x0004
        /*0032*/ 	.short	0x0020
        /*0034*/ 	.byte	0x00, 0xf4, 0x21, 0x00


	//----- nvinfo : EIATTR_KPARAM_INFO
	.align		4
.L_15:
        /*0038*/ 	.byte	0x04, 0x17
        /*003a*/ 	.short	(.L_17 - .L_16)
.L_16:
        /*003c*/ 	.word	0x00000000
        /*0040*/ 	.short	0x0003
        /*0042*/ 	.short	0x0018
        /*0044*/ 	.byte	0x00, 0xf4, 0x21, 0x00


	//----- nvinfo : EIATTR_KPARAM_INFO
	.align		4
.L_17:
        /*0048*/ 	.byte	0x04, 0x17
        /*004a*/ 	.short	(.L_19 - .L_18)
.L_18:
        /*004c*/ 	.word	0x00000000
        /*0050*/ 	.short	0x0002
        /*0052*/ 	.short	0x0010
        /*0054*/ 	.byte	0x00, 0xf4, 0x21, 0x00


	//----- nvinfo : EIATTR_KPARAM_INFO
	.align		4
.L_19:
        /*0058*/ 	.byte	0x04, 0x17
        /*005a*/ 	.short	(.L_21 - .L_20)
.L_20:
        /*005c*/ 	.word	0x00000000
        /*0060*/ 	.short	0x0001
        /*0062*/ 	.short	0x0008
        /*0064*/ 	.byte	0x00, 0xf4, 0x21, 0x00


	//----- nvinfo : EIATTR_KPARAM_INFO
	.align		4
.L_21:
        /*0068*/ 	.byte	0x04, 0x17
        /*006a*/ 	.short	(.L_23 - .L_22)
.L_22:
        /*006c*/ 	.word	0x00000000
        /*0070*/ 	.short	0x0000
        /*0072*/ 	.short	0x0000
        /*0074*/ 	.byte	0x00, 0xf4, 0x21, 0x00


	//----- nvinfo : EIATTR_SPARSE_MMA_MASK
	.align		4
.L_23:
        /*0078*/ 	.byte	0x03, 0x50
        /*007a*/ 	.short	0x0000


	//----- nvinfo : EIATTR_MAXREG_COUNT
	.align		4
        /*007c*/ 	.byte	0x03, 0x1b
        /*007e*/ 	.short	0x00ff


	//----- nvinfo : EIATTR_EXIT_INSTR_OFFSETS
	.align		4
        /*0080*/ 	.byte	0x04, 0x1c
        /*0082*/ 	.short	(.L_25 - .L_24)


	//   ....[0]....
.L_24:
        /*0084*/ 	.word	0x000004e0


	//----- nvinfo : EIATTR_REQNTID
	.align		4
.L_25:
        /*0088*/ 	.byte	0x04, 0x10
        /*008a*/ 	.short	(.L_27 - .L_26)
.L_26:
        /*008c*/ 	.word	0x00000100
        /*0090*/ 	.word	0x00000001
        /*0094*/ 	.word	0x00000001


	//----- nvinfo : EIATTR_CBANK_PARAM_SIZE
	.align		4
.L_27:
        /*0098*/ 	.byte	0x03, 0x19
        /*009a*/ 	.short	0x0034


	//----- nvinfo : EIATTR_PARAM_CBANK
	.align		4
        /*009c*/ 	.byte	0x04, 0x0a
        /*009e*/ 	.short	(.L_29 - .L_28)
	.align		4
.L_28:
        /*00a0*/ 	.word	index@(.nv.constant0.triton_poi_fused__unsafe_index_add_mul_sub_89)
        /*00a4*/ 	.short	0x0210
        /*00a6*/ 	.short	0x0034


	//----- nvinfo : EIATTR_SW_WAR
	.align		4
.L_29:
        /*00a8*/ 	.byte	0x04, 0x36
        /*00aa*/ 	.short	(.L_31 - .L_30)
.L_30:
        /*00ac*/ 	.word	0x00000008
.L_31:


//--------------------- .nv.callgraph             --------------------------
	.section	.nv.callgraph,"",@"SHT_CUDA_CALLGRAPH"
	.align	4
	.sectionentsize	8
	.align		4
        /*0000*/ 	.word	0x00000000
	.align		4
        /*0004*/ 	.word	0xffffffff
	.align		4
        /*0008*/ 	.word	0x00000000
	.align		4
        /*000c*/ 	.word	0xfffffffe
	.align		4
        /*0010*/ 	.word	0x00000000
	.align		4
        /*0014*/ 	.word	0xfffffffd
	.align		4
        /*0018*/ 	.word	0x00000000
	.align		4
        /*001c*/ 	.word	0xfffffffc


//--------------------- .text.triton_poi_fused__unsafe_index_add_mul_sub_89 --------------------------
	.section	.text.triton_poi_fused__unsafe_index_add_mul_sub_89,"ax",@progbits
	.align	128
        .global         triton_poi_fused__unsafe_index_add_mul_sub_89
        .type           triton_poi_fused__unsafe_index_add_mul_sub_89,@function
        .size           triton_poi_fused__unsafe_index_add_mul_sub_89,(.L_x_1 - triton_poi_fused__unsafe_index_add_mul_sub_89)
        .other          triton_poi_fused__unsafe_index_add_mul_sub_89,@"STO_CUDA_ENTRY STV_DEFAULT"
triton_poi_fused__unsafe_index_add_mul_sub_89:
.text.triton_poi_fused__unsafe_index_add_mul_sub_89:
[----:B------:R-:W-:Y:S01]  /*0000*/  LDC R1, c[0x0][0x28] ;  /* 0x00000a00ff017b82 */ /* 0x000fe20000000800 */
[----:B------:R-:W1:Y:S07]  /*0010*/  S2R R0, SR_TID.X ;  /* 0x0000000000007919 */ /* 0x000e6e0000002100 */
[----:B------:R-:W2:Y:S01]  /*0020*/  LDC.64 R14, c[0x0][0x210] ;  /* 0x00008400ff0e7b82 */ /* 0x000ea20000000a00 */
[----:B------:R-:W-:Y:S01]  /*0030*/  ULDC.64 UR4, c[0x0][0x208] ;  /* 0x0000820000047ab9 */ /* 0x000fe20000000a00 */
[----:B------:R-:W-:Y:S01]  /*0040*/  ULDC.64 UR6, c[0x0][0x220] ;  /* 0x0000880000067ab9 */ /* 0x000fe20000000a00 */
[----:B------:R-:W3:Y:S05]  /*0050*/  S2R R3, SR_CTAID.X ;  /* 0x0000000000037919 */ /* 0x000eea0000002500 */
[----:B------:R-:W4:Y:S01]  /*0060*/  LDC.64 R8, c[0x0][0x218] ;  /* 0x00008600ff087b82 */ /* 0x000f220000000a00 */
[----:B-1----:R-:W-:-:S05]  /*0070*/  IMAD.SHL.U32 R0, R0, 0x2, RZ ;  /* 0x0000000200007824 */ /* 0x002fca00078e00ff */
[----:B------:R-:W-:-:S05]  /*0080*/  LOP3.LUT R0, R0, 0x1fe, RZ, 0xc0, !PT ;  /* 0x000001fe00007812 */ /* 0x000fca00078ec0ff */
[----:B---3--:R-:W-:-:S05]  /*0090*/  IMAD R0, R3, 0x200, R0 ;  /* 0x0000020003007824 */ /* 0x008fca00078e0200 */
[----:B------:R-:W-:-:S04]  /*00a0*/  SHF.R.S32.HI R5, RZ, 0x1f, R0 ;  /* 0x0000001fff057819 */ /* 0x000fc80000011400 */
[----:B------:R-:W-:-:S04]  /*00b0*/  LEA.HI R2, R5, R0, RZ, 0x3 ;  /* 0x0000000005027211 */ /* 0x000fc800078f18ff */
[----:B------:R-:W-:Y:S02]  /*00c0*/  SHF.R.S32.HI R4, RZ, 0x3, R2 ;  /* 0x00000003ff047819 */ /* 0x000fe40000011402 */
[----:B------:R-:W-:Y:S02]  /*00d0*/  LOP3.LUT R7, R2, 0xfffffff8, RZ, 0xc0, !PT ;  /* 0xfffffff802077812 */ /* 0x000fe400078ec0ff */
[----:B------:R-:W-:-:S04]  /*00e0*/  LEA.HI R5, R4, R4, RZ, 0x3 ;  /* 0x0000000404057211 */ /* 0x000fc800078f18ff */
[----:B------:R-:W-:-:S05]  /*00f0*/  LOP3.LUT R5, R5, 0xfffffff8, RZ, 0xc0, !PT ;  /* 0xfffffff805057812 */ /* 0x000fca00078ec0ff */
[----:B------:R-:W-:-:S04]  /*0100*/  IMAD.IADD R5, R4, 0x1, -R5 ;  /* 0x0000000104057824 */ /* 0x000fc800078e0a05 */
[----:B--2---:R-:W-:Y:S02]  /*0110*/  IMAD.WIDE R14, R5, 0x8, R14 ;  /* 0x00000008050e7825 */ /* 0x004fe400078e020e */
[----:B------:R-:W1:Y:S04]  /*0120*/  LDC.64 R4, c[0x0][0x228] ;  /* 0x00008a00ff047b82 */ /* 0x000e680000000a00 */
[----:B------:R-:W2:Y:S01]  /*0130*/  LDG.E.EL.64 R14, desc[UR4][R14.64] ;  /* 0x000000040e0e7981 */ /* 0x000ea2000c2e1b00 */
[----:B------:R-:W-:-:S04]  /*0140*/  IMAD.IADD R12, R0, 0x1, -R7 ;  /* 0x00000001000c7824 */ /* 0x000fc800078e0a07 */
[----:B----4-:R-:W-:-:S06]  /*0150*/  IMAD.WIDE R8, R12, 0x8, R8 ;  /* 0x000000080c087825 */ /* 0x010fcc00078e0208 */
[----:B------:R-:W3:Y:S01]  /*0160*/  LDG.E.EL.128 R8, desc[UR4][R8.64] ;  /* 0x0000000408087981 */ /* 0x000ee2000c2e1d00 */
[----:B-1----:R-:W-:-:S06]  /*0170*/  IMAD.WIDE R4, R12, 0x8, R4 ;  /* 0x000000080c047825 */ /* 0x002fcc00078e0204 */
[----:B------:R-:W4:Y:S01]  /*0180*/  LDG.E.EL.128 R4, desc[UR4][R4.64] ;  /* 0x0000000404047981 */ /* 0x000f22000c2e1d00 */
[----:B------:R-:W-:-:S04]  /*0190*/  SHF.R.S32.HI R3, RZ, 0x16, R3 ;  /* 0x00000016ff037819 */ /* 0x000fc80000011403 */
[----:B------:R-:W-:-:S04]  /*01a0*/  SGXT R3, R3, 0x1 ;  /* 0x000000010303781a */ /* 0x000fc80000000200 */
[----:B------:R-:W-:Y:S02]  /*01b0*/  LEA.HI R3, R3, R0, RZ, 0x6 ;  /* 0x0000000003037211 */ /* 0x000fe400078f30ff */
[----:B--2---:R-:W-:-:S04]  /*01c0*/  SHF.R.U32.HI R13, RZ, 0x1d, R15 ;  /* 0x0000001dff0d7819 */ /* 0x004fc8000001160f */
[----:B------:R-:W-:-:S04]  /*01d0*/  LOP3.LUT R13, R13, 0x4, RZ, 0xc0, !PT ;  /* 0x000000040d0d7812 */ /* 0x000fc800078ec0ff */
[----:B------:R-:W-:Y:S02]  /*01e0*/  IADD3 R16, P0, R14, R13, RZ ;  /* 0x0000000d0e107210 */ /* 0x000fe40007f1e0ff */
[----:B---3--:R-:W-:-:S03]  /*01f0*/  SHF.R.U32.HI R19, RZ, 0x1b, R9 ;  /* 0x0000001bff137819 */ /* 0x008fc60000011609 */
[----:B------:R-:W-:Y:S01]  /*0200*/  IMAD.X R13, RZ, RZ, R15, P0 ;  /* 0x000000ffff0d7224 */ /* 0x000fe200000e060f */
[----:B------:R-:W-:Y:S01]  /*0210*/  LEA R2, P0, R8, UR6, 0x2 ;  /* 0x0000000608027c11 */ /* 0x000fe2000f8010ff */
[----:B------:R-:W-:Y:S01]  /*0220*/  IMAD.SHL.U32 R14, R16, 0x10, RZ ;  /* 0x00000010100e7824 */ /* 0x000fe200078e00ff */
[----:B------:R-:W-:Y:S02]  /*0230*/  SHF.R.U32.HI R15, RZ, 0x1b, R11 ;  /* 0x0000001bff0f7819 */ /* 0x000fe4000001160b */
[----:B------:R-:W-:Y:S02]  /*0240*/  LEA R17, P1, R10, UR6, 0x2 ;  /* 0x000000060a117c11 */ /* 0x000fe4000f8210ff */
[----:B------:R-:W-:Y:S02]  /*0250*/  LEA.HI.X R18, R8, UR7, R9, 0x2, P0 ;  /* 0x0000000708127c11 */ /* 0x000fe400080f1409 */
[----:B------:R-:W-:Y:S02]  /*0260*/  SHF.L.U64.HI R13, R16, 0x4, R13 ;  /* 0x00000004100d7819 */ /* 0x000fe4000001020d */
[----:B------:R-:W-:-:S02]  /*0270*/  LOP3.LUT R15, R15, 0x10, RZ, 0xc0, !PT ;  /* 0x000000100f0f7812 */ /* 0x000fc400078ec0ff */
[----:B----4-:R-:W-:Y:S02]  /*0280*/  LEA R9, P4, R4, UR6, 0x2 ;  /* 0x0000000604097c11 */ /* 0x010fe4000f8810ff */
[----:B------:R-:W-:Y:S02]  /*0290*/  LEA.HI.X R16, R10, UR7, R11, 0x2, P1 ;  /* 0x000000070a107c11 */ /* 0x000fe400088f140b */
[--C-:B------:R-:W-:Y:S02]  /*02a0*/  SHF.R.U32.HI R11, RZ, 0x1b, R5.reuse ;  /* 0x0000001bff0b7819 */ /* 0x100fe40000011605 */
[----:B------:R-:W-:Y:S02]  /*02b0*/  LEA.HI.X R20, R4, UR7, R5, 0x2, P4 ;  /* 0x0000000704147c11 */ /* 0x000fe4000a0f1405 */
[----:B------:R-:W1:Y:S01]  /*02c0*/  LDC.64 R4, c[0x0][0x230] ;  /* 0x00008c00ff047b82 */ /* 0x000e620000000a00 */
[----:B------:R-:W-:Y:S02]  /*02d0*/  IADD3 R8, P2, P3, R14, R17, R15 ;  /* 0x000000110e087210 */ /* 0x000fe40007b5e00f */
[----:B------:R-:W-:-:S02]  /*02e0*/  LOP3.LUT R19, R19, 0x10, RZ, 0xc0, !PT ;  /* 0x0000001013137812 */ /* 0x000fc400078ec0ff */
[----:B------:R-:W-:Y:S02]  /*02f0*/  LEA R15, P4, R6, UR6, 0x2 ;  /* 0x00000006060f7c11 */ /* 0x000fe4000f8810ff */
[----:B------:R-:W-:Y:S02]  /*0300*/  SHF.R.U32.HI R10, RZ, 0x1b, R7 ;  /* 0x0000001bff0a7819 */ /* 0x000fe40000011607 */
[----:B------:R-:W-:Y:S02]  /*0310*/  LOP3.LUT R11, R11, 0x10, RZ, 0xc0, !PT ;  /* 0x000000100b0b7812 */ /* 0x000fe400078ec0ff */
[----:B------:R-:W-:Y:S02]  /*0320*/  IADD3 R2, P0, P1, R14, R2, R19 ;  /* 0x000000020e027210 */ /* 0x000fe4000791e013 */
[----:B------:R-:W-:Y:S02]  /*0330*/  LEA.HI.X R22, R6, UR7, R7, 0x2, P4 ;  /* 0x0000000706167c11 */ /* 0x000fe4000a0f1407 */
[----:B------:R-:W-:-:S02]  /*0340*/  LOP3.LUT R7, R10, 0x10, RZ, 0xc0, !PT ;  /* 0x000000100a077812 */ /* 0x000fc400078ec0ff */
[C---:B------:R-:W-:Y:S02]  /*0350*/  IADD3 R6, P4, P5, R14.reuse, R9, R11 ;  /* 0x000000090e067210 */ /* 0x040fe40007d9e00b */
[----:B------:R-:W-:Y:S02]  /*0360*/  SHF.R.S32.HI R11, RZ, 0x6, R3 ;  /* 0x00000006ff0b7819 */ /* 0x000fe40000011403 */
[----:B------:R-:W-:Y:S02]  /*0370*/  IADD3.X R3, R13, R18, RZ, P0, P1 ;  /* 0x000000120d037210 */ /* 0x000fe400007e24ff */
[----:B------:R-:W-:Y:S01]  /*0380*/  IADD3 R10, P0, P1, R14, R15, R7 ;  /* 0x0000000f0e0a7210 */ /* 0x000fe2000791e007 */
[----:B------:R-:W-:Y:S01]  /*0390*/  IMAD.SHL.U32 R15, R11, 0x10, RZ ;  /* 0x000000100b0f7824 */ /* 0x000fe200078e00ff */
[C---:B------:R-:W-:Y:S02]  /*03a0*/  IADD3.X R9, R13.reuse, R16, RZ, P2, P3 ;  /* 0x000000100d097210 */ /* 0x040fe400017e64ff */
[----:B------:R-:W-:Y:S01]  /*03b0*/  IADD3.X R7, R13, R20, RZ, P4, P5 ;  /* 0x000000140d077210 */ /* 0x000fe200027ea4ff */
[----:B------:R-:W-:Y:S01]  /*03c0*/  IMAD.WIDE R2, R15, 0x4, R2 ;  /* 0x000000040f027825 */ /* 0x000fe200078e0202 */
[----:B------:R-:W-:-:S03]  /*03d0*/  IADD3.X R11, R13, R22, RZ, P0, P1 ;  /* 0x000000160d0b7210 */ /* 0x000fc600007e24ff */
[C---:B------:R-:W-:Y:S02]  /*03e0*/  IMAD.WIDE R8, R15.reuse, 0x4, R8 ;  /* 0x000000040f087825 */ /* 0x040fe400078e0208 */
[----:B------:R-:W2:Y:S02]  /*03f0*/  LDG.E.EL R3, desc[UR4][R2.64] ;  /* 0x0000000402037981 */ /* 0x000ea4000c2e1900 */
[C---:B------:R-:W-:Y:S02]  /*0400*/  IMAD.WIDE R6, R15.reuse, 0x4, R6 ;  /* 0x000000040f067825 */ /* 0x040fe400078e0206 */
[----:B------:R-:W3:Y:S02]  /*0410*/  LDG.E.EL R8, desc[UR4][R8.64] ;  /* 0x0000000408087981 */ /* 0x000ee4000c2e1900 */
[----:B------:R-:W-:Y:S02]  /*0420*/  IMAD.WIDE R10, R15, 0x4, R10 ;  /* 0x000000040f0a7825 */ /* 0x000fe400078e020a */
[----:B------:R-:W2:Y:S02]  /*0430*/  LDG.E.EL R6, desc[UR4][R6.64] ;  /* 0x0000000406067981 */ /* 0x000ea4000c2e1900 */
[----:B-1----:R-:W-:-:S02]  /*0440*/  IMAD.WIDE R4, R12, 0x4, R4 ;  /* 0x000000040c047825 */ /* 0x002fc400078e0204 */
[----:B------:R-:W3:Y:S01]  /*0450*/  LDG.E.EL R11, desc[UR4][R10.64] ;  /* 0x000000040a0b7981 */ /* 0x000ee2000c2e1900 */
[----:B------:R-:W1:Y:S03]  /*0460*/  LDC.64 R12, c[0x0][0x238] ;  /* 0x00008e00ff0c7b82 */ /* 0x000e660000000a00 */
[----:B------:R-:W4:Y:S01]  /*0470*/  LDG.E.EL.64 R4, desc[UR4][R4.64] ;  /* 0x0000000404047981 */ /* 0x000f22000c2e1b00 */
[----:B-1----:R-:W-:-:S04]  /*0480*/  IMAD.WIDE R12, R0, 0x4, R12 ;  /* 0x00000004000c7825 */ /* 0x002fc800078e020c */
[----:B--2---:R-:W-:Y:S01]  /*0490*/  FADD R14, -R3, R6 ;  /* 0x00000006030e7221 */ /* 0x004fe20000000100 */
[----:B---3--:R-:W-:-:S03]  /*04a0*/  FADD R15, -R8, R11 ;  /* 0x0000000b080f7221 */ /* 0x008fc60000000100 */
[----:B----4-:R-:W-:Y:S01]  /*04b0*/  FFMA R14, R4, R14, R3 ;  /* 0x0000000e040e7223 */ /* 0x010fe20000000003 */
[----:B------:R-:W-:-:S05]  /*04c0*/  FFMA R15, R5, R15, R8 ;  /* 0x0000000f050f7223 */ /* 0x000fca0000000008 */
[----:B------:R-:W-:Y:S01]  /*04d0*/  STG.E.64 desc[UR4][R12.64], R14 ;  /* 0x0000000e0c007986 */ /* 0x000fe2000c101b04 */
[----:B------:R-:W-:Y:S05]  /*04e0*/  EXIT ;  /* 0x000000000000794d */ /* 0x000fea0003800000 */
.L_x_0:
[----:B------:R-:W-:-:S00]  /*04f0*/  BRA `(.L_x_0) ;  /* 0xfffffffc00fc7947 */ /* 0x000fc0000383ffff */
[----:B------:R-:W-:-:S00]  /*0500*/  NOP ;  /* 0x0000000000007918 */ /* 0x000fc00000000000 */
[----:B------:R-:W-:-:S00]  /*0510*/  NOP ;  /* 0x0000000000007918 */ /* 0x000fc00000000000 */
[----:B------:R-:W-:-:S00]  /*0520*/  NOP ;  /* 0x0000000000007918 */ /* 0x000fc00000000000 */
[----:B------:R-:W-:-:S00]  /*0530*/  NOP ;  /* 0x0000000000007918 */ /* 0x000fc00000000000 */
[----:B------:R-:W-:-:S00]  /*0540*/  NOP ;  /* 0x0000000000007918 */ /* 0x000fc00000000000 */
[----:B------:R-:W-:-:S00]  /*0550*/  NOP ;  /* 0x0000000000007918 */ /* 0x000fc00000000000 */
[----:B------:R-:W-:-:S00]  /*0560*/  NOP ;  /* 0x0000000000007918 */ /* 0x000fc00000000000 */
[----:B------:R-:W-:-:S00]  /*0570*/  NOP ;  /* 0x0000000000007918 */ /* 0x000fc00000000000 */
.L_x_1:


//--------------------- .nv.constant0.triton_poi_fused__unsafe_index_add_mul_sub_89 --------------------------
	.section	.nv.constant0.triton_poi_fused__unsafe_index_add_mul_sub_89,"a",@progbits
	.sectionflags	@""
	.align	4
.nv.constant0.triton_poi_fused__unsafe_index_add_mul_sub_89:
	.zero		580
